//
// Generated by NVIDIA NVVM Compiler
//
// Compiler Build ID: CL-36424714
// Cuda compilation tools, release 13.0, V13.0.88
// Based on NVVM 20.0.0
//

.version 9.0
.target sm_100
.address_size 64

	// .globl	_Z11sumAndScalePfS_i

.visible .entry _Z11sumAndScalePfS_i(
	.param .u64 .ptr .align 1 _Z11sumAndScalePfS_i_param_0,
	.param .u64 .ptr .align 1 _Z11sumAndScalePfS_i_param_1,
	.param .u32 _Z11sumAndScalePfS_i_param_2
)
{
	.reg .pred 	%p<3>;
	.reg .b32 	%r<14>;
	.reg .b32 	%f<13>;
	.reg .b64 	%rd<10>;
	.reg .b64 	%fd<3>;

	ld.param.u64 	%rd3, [_Z11sumAndScalePfS_i_param_0];
	ld.param.u64 	%rd4, [_Z11sumAndScalePfS_i_param_1];
	ld.param.u32 	%r7, [_Z11sumAndScalePfS_i_param_2];
	mov.u32 	%r8, %ctaid.x;
	mov.u32 	%r9, %ntid.x;
	mov.u32 	%r10, %tid.x;
	mad.lo.s32 	%r1, %r8, %r9, %r10;
	setp.ge.s32 	%p1, %r1, %r7;
	@%p1 bra 	$L__BB0_5;
	mul.lo.s32 	%r12, %r1, 347;
	cvta.to.global.u64 	%rd5, %rd4;
	add.s64 	%rd1, %rd5, 8;
	mov.f32 	%f12, 0f00000000;
	mov.b32 	%r13, 0;
$L__BB0_2:
	mul.wide.s32 	%rd6, %r12, 4;
	add.s64 	%rd2, %rd1, %rd6;
	ld.global.f32 	%f5, [%rd2+-8];
	add.f32 	%f6, %f12, %f5;
	ld.global.f32 	%f7, [%rd2+-4];
	add.f32 	%f8, %f6, %f7;
	ld.global.f32 	%f9, [%rd2];
	add.f32 	%f2, %f8, %f9;
	setp.eq.s32 	%p2, %r13, 344;
	@%p2 bra 	$L__BB0_4;
	ld.global.f32 	%f10, [%rd2+4];
	add.f32 	%f12, %f2, %f10;
	add.s32 	%r13, %r13, 4;
	add.s32 	%r12, %r12, 4;
	bra.uni 	$L__BB0_2;
$L__BB0_4:
	cvt.f64.f32 	%fd1, %f2;
	mul.f64 	%fd2, %fd1, 0d3F5A82E31EC8C2FD;
	cvt.rn.f32.f64 	%f11, %fd2;
	cvta.to.global.u64 	%rd7, %rd3;
	mul.wide.s32 	%rd8, %r1, 4;
	add.s64 	%rd9, %rd7, %rd8;
	st.global.f32 	[%rd9], %f11;
$L__BB0_5:
	ret;

}


// ===== COMPILED SASS (sm_100) =====

	.target	sm_100

	.elftype	@"ET_EXEC"


//--------------------- .note.nv.tkinfo           --------------------------
	.section	.note.nv.tkinfo,"",@"SHT_NOTE"
	.sectionflags	@"SHF_NOTE_NV_TKINFO"
	.tkinfo
        /*0018*/ 	.word	0x00000002
        /*0030*/ 	.string	""
        /*0030*/ 	.string	"ptxas"
        /*0030*/ 	.string	"Cuda compilation tools, release 13.0, V13.0.88"
        /*0030*/ 	.string	"Build cuda_13.0.r13.0/compiler.36424714_0"
        /*0030*/ 	.string	"-arch sm_100 -m 64 "



//--------------------- .note.nv.cuinfo           --------------------------
	.section	.note.nv.cuinfo,"",@"SHT_NOTE"
	.sectionflags	@"SHF_NOTE_NV_CUINFO"
        /*0018*/ 	.short	0x0002
        /*001a*/ 	.short	0x0064
        /*001c*/ 	.short	0x0082
	.zero		2


//--------------------- .nv.info                  --------------------------
	.section	.nv.info,"",@"SHT_CUDA_INFO"
	.align	4


	//----- nvinfo : EIATTR_REGCOUNT
	.align		4
        /*0000*/ 	.byte	0x04, 0x2f
        /*0002*/ 	.short	(.L_1 - .L_0)
	.align		4
.L_0:
        /*0004*/ 	.word	index@(_Z11sumAndScalePfS_i)
        /*0008*/ 	.word	0x00000020


	//----- nvinfo : EIATTR_FRAME_SIZE
	.align		4
.L_1:
        /*000c*/ 	.byte	0x04, 0x11
        /*000e*/ 	.short	(.L_3 - .L_2)
	.align		4
.L_2:
        /*0010*/ 	.word	index@(_Z11sumAndScalePfS_i)
        /*0014*/ 	.word	0x00000000


	//----- nvinfo : EIATTR_MIN_STACK_SIZE
	.align		4
.L_3:
        /*0018*/ 	.byte	0x04, 0x12
        /*001a*/ 	.short	(.L_5 - .L_4)
	.align		4
.L_4:
        /*001c*/ 	.word	index@(_Z11sumAndScalePfS_i)
        /*0020*/ 	.word	0x00000000
.L_5:


//--------------------- .nv.compat                --------------------------
	.section	.nv.compat,"",@"SHT_CUDA_COMPAT_INFO"
	.align	4
        /*0000*/ 	.byte	0x02, 0x09, 0x00, 0x00, 0x02, 0x02, 0x01, 0x00, 0x02, 0x05, 0x05, 0x00, 0x03, 0x07, 0x01, 0x01
        /*0010*/ 	.byte	0x02, 0x03, 0x00, 0x00, 0x02, 0x06, 0x01, 0x00, 0x04, 0x0b, 0x08, 0x00, 0x01, 0x00, 0x00, 0x00
        /*0020*/ 	.byte	0x00, 0x00, 0x00, 0x00


//--------------------- .nv.info._Z11sumAndScalePfS_i --------------------------
	.section	.nv.info._Z11sumAndScalePfS_i,"",@"SHT_CUDA_INFO"
	.sectionflags	@""
	.align	4


	//----- nvinfo : EIATTR_CUDA_API_VERSION
	.align		4
        /*0000*/ 	.byte	0x04, 0x37
        /*0002*/ 	.short	(.L_7 - .L_6)
.L_6:
        /*0004*/ 	.word	0x00000082


	//----- nvinfo : EIATTR_KPARAM_INFO
	.align		4
.L_7:
        /*0008*/ 	.byte	0x04, 0x17
        /*000a*/ 	.short	(.L_9 - .L_8)
.L_8:
        /*000c*/ 	.word	0x00000000
        /*0010*/ 	.short	0x0002
        /*0012*/ 	.short	0x0010
        /*0014*/ 	.byte	0x00, 0xf0, 0x11, 0x00


	//----- nvinfo : EIATTR_KPARAM_INFO
	.align		4
.L_9:
        /*0018*/ 	.byte	0x04, 0x17
        /*001a*/ 	.short	(.L_11 - .L_10)
.L_10:
        /*001c*/ 	.word	0x00000000
        /*0020*/ 	.short	0x0001
        /*0022*/ 	.short	0x0008
        /*0024*/ 	.byte	0x00, 0xf5, 0x21, 0x00


	//----- nvinfo : EIATTR_KPARAM_INFO
	.align		4
.L_11:
        /*0028*/ 	.byte	0x04, 0x17
        /*002a*/ 	.short	(.L_13 - .L_12)
.L_12:
        /*002c*/ 	.word	0x00000000
        /*0030*/ 	.short	0x0000
        /*0032*/ 	.short	0x0000
        /*0034*/ 	.byte	0x00, 0xf5, 0x21, 0x00


	//----- nvinfo : EIATTR_SPARSE_MMA_MASK
	.align		4
.L_13:
        /*0038*/ 	.byte	0x03, 0x50
        /*003a*/ 	.short	0x0000


	//----- nvinfo : EIATTR_MAXREG_COUNT
	.align		4
        /*003c*/ 	.byte	0x03, 0x1b
        /*003e*/ 	.short	0x00ff


	//----- nvinfo : EIATTR_MERCURY_ISA_VERSION
	.align		4
        /*0040*/ 	.byte	0x03, 0x5f
        /*0042*/ 	.short	0x0101


	//----- nvinfo : EIATTR_VRC_CTA_INIT_COUNT
	.align		4
        /*0044*/ 	.byte	0x02, 0x4a
	.zero		1
	.zero		1


	//----- nvinfo : EIATTR_EXIT_INSTR_OFFSETS
	.align		4
        /*0048*/ 	.byte	0x04, 0x1c
        /*004a*/ 	.short	(.L_15 - .L_14)


	//   ....[0]....
.L_14:
        /*004c*/ 	.word	0x00000070


	//   ....[1]....
        /*0050*/ 	.word	0x00001080


	//----- nvinfo : EIATTR_CBANK_PARAM_SIZE
	.align		4
.L_15:
        /*0054*/ 	.byte	0x03, 0x19
        /*0056*/ 	.short	0x0014


	//----- nvinfo : EIATTR_PARAM_CBANK
	.align		4
        /*0058*/ 	.byte	0x04, 0x0a
        /*005a*/ 	.short	(.L_17 - .L_16)
	.align		4
.L_16:
        /*005c*/ 	.word	index@(.nv.constant0._Z11sumAndScalePfS_i)
        /*0060*/ 	.short	0x0380
        /*0062*/ 	.short	0x0014


	//----- nvinfo : EIATTR_SW_WAR
	.align		4
.L_17:
        /*0064*/ 	.byte	0x04, 0x36
        /*0066*/ 	.short	(.L_19 - .L_18)
.L_18:
        /*0068*/ 	.word	0x00000008
.L_19:


//--------------------- .nv.callgraph             --------------------------
	.section	.nv.callgraph,"",@"SHT_CUDA_CALLGRAPH"
	.align	4
	.sectionentsize	8
	.align		4
        /*0000*/ 	.word	0x00000000
	.align		4
        /*0004*/ 	.word	0xffffffff
	.align		4
        /*0008*/ 	.word	0x00000000
	.align		4
        /*000c*/ 	.word	0xfffffffe
	.align		4
        /*0010*/ 	.word	0x00000000
	.align		4
        /*0014*/ 	.word	0xfffffffd
	.align		4
        /*0018*/ 	.word	0x00000000
	.align		4
        /*001c*/ 	.word	0xfffffffc


//--------------------- .text._Z11sumAndScalePfS_i --------------------------
	.section	.text._Z11sumAndScalePfS_i,"ax",@progbits
	.align	128
        .global         _Z11sumAndScalePfS_i
        .type           _Z11sumAndScalePfS_i,@function
        .size           _Z11sumAndScalePfS_i,(.L_x_2 - _Z11sumAndScalePfS_i)
        .other          _Z11sumAndScalePfS_i,@"STO_CUDA_ENTRY STV_DEFAULT"
_Z11sumAndScalePfS_i:
.text._Z11sumAndScalePfS_i:
[----:B------:R-:W-:Y:S01]  /*0000*/  LDC R1, c[0x0][0x37c] ;  /* 0x0000df00ff017b82 */ /* 0x000fe20000000800 */
[----:B------:R-:W0:Y:S07]  /*0010*/  S2R R3, SR_TID.X ;  /* 0x0000000000037919 */ /* 0x000e2e0000002100 */
[----:B------:R-:W0:Y:S01]  /*0020*/  S2UR UR4, SR_CTAID.X ;  /* 0x00000000000479c3 */ /* 0x000e220000002500 */
[----:B------:R-:W1:Y:S07]  /*0030*/  LDCU UR5, c[0x0][0x390] ;  /* 0x00007200ff0577ac */ /* 0x000e6e0008000800 */
[----:B------:R-:W0:Y:S02]  /*0040*/  LDC R0, c[0x0][0x360] ;  /* 0x0000d800ff007b82 */ /* 0x000e240000000800 */
[----:B0-----:R-:W-:-:S05]  /*0050*/  IMAD R0, R0, UR4, R3 ;  /* 0x0000000400007c24 */ /* 0x001fca000f8e0203 */
[----:B-1----:R-:W-:-:S13]  /*0060*/  ISETP.GE.AND P0, PT, R0, UR5, PT ;  /* 0x0000000500007c0c */ /* 0x002fda000bf06270 */
[----:B------:R-:W-:Y:S05]  /*0070*/  @P0 EXIT ;  /* 0x000000000000094d */ /* 0x000fea0003800000 */
[----:B------:R-:W0:Y:S01]  /*0080*/  LDCU.64 UR4, c[0x0][0x388] ;  /* 0x00007100ff0477ac */ /* 0x000e220008000a00 */
[----:B------:R-:W-:Y:S01]  /*0090*/  IMAD R5, R0, 0x15b, RZ ;  /* 0x0000015b00057824 */ /* 0x000fe200078e02ff */
[----:B------:R-:W1:Y:S01]  /*00a0*/  LDCU.64 UR6, c[0x0][0x358] ;  /* 0x00006b00ff0677ac */ /* 0x000e620008000a00 */
[----:B0-----:R-:W-:-:S04]  /*00b0*/  UIADD3 UR4, UP0, UPT, UR4, 0x8, URZ ;  /* 0x0000000804047890 */ /* 0x001fc8000ff1e0ff */
[----:B------:R-:W-:Y:S02]  /*00c0*/  UIADD3.X UR5, UPT, UPT, URZ, UR5, URZ, UP0, !UPT ;  /* 0x00000005ff057290 */ /* 0x000fe400087fe4ff */
[----:B------:R-:W-:-:S04]  /*00d0*/  MOV R12, UR4 ;  /* 0x00000004000c7c02 */ /* 0x000fc80008000f00 */
[----:B------:R-:W-:-:S03]  /*00e0*/  MOV R13, UR5 ;  /* 0x00000005000d7c02 */ /* 0x000fc60008000f00 */
[----:B------:R-:W-:-:S05]  /*00f0*/  IMAD.WIDE R2, R5, 0x4, R12 ;  /* 0x0000000405027825 */ /* 0x000fca00078e020c */
[----:B-1----:R-:W2:Y:S01]  /*0100*/  LDG.E R7, desc[UR6][R2.64+-0x8] ;  /* 0xfffff80602077981 */ /* 0x002ea2000c1e1900 */
[----:B------:R-:W-:-:S03]  /*0110*/  IADD3 R9, PT, PT, R5, 0x4, RZ ;  /* 0x0000000405097810 */ /* 0x000fc60007ffe0ff */
[----:B------:R-:W3:Y:S04]  /*0120*/  LDG.E R10, desc[UR6][R2.64+-0x4] ;  /* 0xfffffc06020a7981 */ /* 0x000ee8000c1e1900 */
[----:B------:R-:W4:Y:S01]  /*0130*/  LDG.E R14, desc[UR6][R2.64] ;  /* 0x00000006020e7981 */ /* 0x000f22000c1e1900 */
[----:B------:R-:W-:-:S03]  /*0140*/  IMAD.WIDE R8, R9, 0x4, R12 ;  /* 0x0000000409087825 */ /* 0x000fc600078e020c */
[----:B------:R-:W5:Y:S04]  /*0150*/  LDG.E R16, desc[UR6][R2.64+0x4] ;  /* 0x0000040602107981 */ /* 0x000f68000c1e1900 */
[----:B------:R-:W5:Y:S01]  /*0160*/  LDG.E R18, desc[UR6][R8.64+-0x8] ;  /* 0xfffff80608127981 */ /* 0x000f62000c1e1900 */
[----:B------:R-:W-:-:S03]  /*0170*/  IADD3 R6, PT, PT, R5, 0x8, RZ ;  /* 0x0000000805067810 */ /* 0x000fc60007ffe0ff */
[----:B------:R-:W5:Y:S04]  /*0180*/  LDG.E R20, desc[UR6][R8.64+-0x4] ;  /* 0xfffffc0608147981 */ /* 0x000f68000c1e1900 */
[----:B------:R-:W5:Y:S01]  /*0190*/  LDG.E R22, desc[UR6][R8.64] ;  /* 0x0000000608167981 */ /* 0x000f62000c1e1900 */
[----:B------:R-:W-:-:S03]  /*01a0*/  IMAD.WIDE R4, R6, 0x4, R12 ;  /* 0x0000000406047825 */ /* 0x000fc600078e020c */
[----:B------:R-:W5:Y:S04]  /*01b0*/  LDG.E R24, desc[UR6][R8.64+0x4] ;  /* 0x0000040608187981 */ /* 0x000f68000c1e1900 */
[----:B------:R-:W5:Y:S04]  /*01c0*/  LDG.E R26, desc[UR6][R4.64+-0x8] ;  /* 0xfffff806041a7981 */ /* 0x000f68000c1e1900 */
[----:B------:R-:W5:Y:S04]  /*01d0*/  LDG.E R28, desc[UR6][R4.64+-0x4] ;  /* 0xfffffc06041c7981 */ /* 0x000f68000c1e1900 */
[----:B------:R-:W5:Y:S01]  /*01e0*/  LDG.E R27, desc[UR6][R4.64] ;  /* 0x00000006041b7981 */ /* 0x000f62000c1e1900 */
[----:B------:R-:W-:Y:S01]  /*01f0*/  UMOV UR4, 0x8 ;  /* 0x0000000800047882 */ /* 0x000fe20000000000 */
[----:B--2---:R-:W-:-:S04]  /*0200*/  FADD R7, RZ, R7 ;  /* 0x00000007ff077221 */ /* 0x004fc80000000000 */
[----:B---3--:R-:W-:-:S04]  /*0210*/  FADD R7, R7, R10 ;  /* 0x0000000a07077221 */ /* 0x008fc80000000000 */
[----:B----4-:R-:W-:-:S04]  /*0220*/  FADD R7, R7, R14 ;  /* 0x0000000e07077221 */ /* 0x010fc80000000000 */
[----:B-----5:R-:W-:-:S04]  /*0230*/  FADD R7, R7, R16 ;  /* 0x0000001007077221 */ /* 0x020fc80000000000 */
[----:B------:R-:W-:-:S04]  /*0240*/  FADD R7, R7, R18 ;  /* 0x0000001207077221 */ /* 0x000fc80000000000 */
[----:B------:R-:W-:-:S04]  /*0250*/  FADD R7, R7, R20 ;  /* 0x0000001407077221 */ /* 0x000fc80000000000 */
[----:B------:R-:W-:-:S04]  /*0260*/  FADD R7, R7, R22 ;  /* 0x0000001607077221 */ /* 0x000fc80000000000 */
[----:B------:R-:W-:-:S04]  /*0270*/  FADD R7, R7, R24 ;  /* 0x0000001807077221 */ /* 0x000fc80000000000 */
[----:B------:R-:W-:-:S04]  /*0280*/  FADD R7, R7, R26 ;  /* 0x0000001a07077221 */ /* 0x000fc80000000000 */
[----:B------:R-:W-:-:S04]  /*0290*/  FADD R7, R7, R28 ;  /* 0x0000001c07077221 */ /* 0x000fc80000000000 */
[----:B------:R-:W-:-:S07]  /*02a0*/  FADD R27, R7, R27 ;  /* 0x0000001b071b7221 */ /* 0x000fce0000000000 */
.L_x_0:
[----:B------:R-:W-:Y:S01]  /*02b0*/  IADD3 R17, PT, PT, R6, 0x4, RZ ;  /* 0x0000000406117810 */ /* 0x000fe20007ffe0ff */
[----:B------:R-:W2:Y:S04]  /*02c0*/  LDG.E R26, desc[UR6][R4.64+0x4] ;  /* 0x00000406041a7981 */ /* 0x000ea8000c1e1900 */
[----:B------:R-:W-:-:S05]  /*02d0*/  IMAD.WIDE R16, R17, 0x4, R12 ;  /* 0x0000000411107825 */ /* 0x000fca00078e020c */
[----:B------:R-:W3:Y:S04]  /*02e0*/  LDG.E R24, desc[UR6][R16.64+-0x8] ;  /* 0xfffff80610187981 */ /* 0x000ee8000c1e1900 */
[----:B------:R-:W4:Y:S04]  /*02f0*/  LDG.E R9, desc[UR6][R16.64+-0x4] ;  /* 0xfffffc0610097981 */ /* 0x000f28000c1e1900 */
[----:B------:R-:W5:Y:S04]  /*0300*/  LDG.E R10, desc[UR6][R16.64] ;  /* 0x00000006100a7981 */ /* 0x000f68000c1e1900 */
[----:B------:R0:W5:Y:S01]  /*0310*/  LDG.E R7, desc[UR6][R16.64+0x4] ;  /* 0x0000040610077981 */ /* 0x000162000c1e1900 */
[----:B------:R-:W-:-:S05]  /*0320*/  IADD3 R21, PT, PT, R6, 0x8, RZ ;  /* 0x0000000806157810 */ /* 0x000fca0007ffe0ff */
[----:B------:R-:W-:-:S05]  /*0330*/  IMAD.WIDE R20, R21, 0x4, R12 ;  /* 0x0000000415147825 */ /* 0x000fca00078e020c */
[----:B------:R-:W5:Y:S04]  /*0340*/  LDG.E R2, desc[UR6][R20.64+-0x8] ;  /* 0xfffff80614027981 */ /* 0x000f68000c1e1900 */
[----:B------:R-:W5:Y:S01]  /*0350*/  LDG.E R8, desc[UR6][R20.64+-0x4] ;  /* 0xfffffc0614087981 */ /* 0x000f62000c1e1900 */
[----:B------:R-:W-:-:S03]  /*0360*/  IADD3 R15, PT, PT, R6, 0xc, RZ ;  /* 0x0000000c060f7810 */ /* 0x000fc60007ffe0ff */
[----:B------:R-:W5:Y:S02]  /*0370*/  LDG.E R18, desc[UR6][R20.64] ;  /* 0x0000000614127981 */ /* 0x000f64000c1e1900 */
[----:B------:R-:W-:Y:S02]  /*0380*/  IMAD.WIDE R14, R15, 0x4, R12 ;  /* 0x000000040f0e7825 */ /* 0x000fe400078e020c */
[----:B------:R1:W5:Y:S04]  /*0390*/  LDG.E R4, desc[UR6][R20.64+0x4] ;  /* 0x0000040614047981 */ /* 0x000368000c1e1900 */
[----:B------:R-:W5:Y:S01]  /*03a0*/  LDG.E R5, desc[UR6][R14.64+-0x8] ;  /* 0xfffff8060e057981 */ /* 0x000f62000c1e1900 */
[----:B0-----:R-:W-:-:S03]  /*03b0*/  IADD3 R17, PT, PT, R6, 0x10, RZ ;  /* 0x0000001006117810 */ /* 0x001fc60007ffe0ff */
[----:B------:R-:W5:Y:S04]  /*03c0*/  LDG.E R11, desc[UR6][R14.64+-0x4] ;  /* 0xfffffc060e0b7981 */ /* 0x000f68000c1e1900 */
[----:B------:R-:W5:Y:S01]  /*03d0*/  LDG.E R3, desc[UR6][R14.64] ;  /* 0x000000060e037981 */ /* 0x000f62000c1e1900 */
[----:B------:R-:W-:-:S03]  /*03e0*/  IMAD.WIDE R16, R17, 0x4, R12 ;  /* 0x0000000411107825 */ /* 0x000fc600078e020c */
[----:B------:R0:W5:Y:S04]  /*03f0*/  LDG.E R25, desc[UR6][R14.64+0x4] ;  /* 0x000004060e197981 */ /* 0x000168000c1e1900 */
[----:B------:R-:W5:Y:S04]  /*0400*/  LDG.E R23, desc[UR6][R16.64+-0x8] ;  /* 0xfffff80610177981 */ /* 0x000f68000c1e1900 */
[----:B------:R-:W5:Y:S04]  /*0410*/  LDG.E R19, desc[UR6][R16.64+-0x4] ;  /* 0xfffffc0610137981 */ /* 0x000f68000c1e1900 */
[----:B------:R-:W5:Y:S01]  /*0420*/  LDG.E R22, desc[UR6][R16.64] ;  /* 0x0000000610167981 */ /* 0x000f62000c1e1900 */
[----:B-1----:R-:W-:-:S03]  /*0430*/  IADD3 R21, PT, PT, R6, 0x14, RZ ;  /* 0x0000001406157810 */ /* 0x002fc60007ffe0ff */
[----:B------:R-:W5:Y:S02]  /*0440*/  LDG.E R28, desc[UR6][R16.64+0x4] ;  /* 0x00000406101c7981 */ /* 0x000f64000c1e1900 */
[----:B------:R-:W-:-:S05]  /*0450*/  IMAD.WIDE R20, R21, 0x4, R12 ;  /* 0x0000000415147825 */ /* 0x000fca00078e020c */
[----:B------:R-:W5:Y:S04]  /*0460*/  LDG.E R29, desc[UR6][R20.64+-0x8] ;  /* 0xfffff806141d7981 */ /* 0x000f68000c1e1900 */
[----:B------:R-:W5:Y:S01]  /*0470*/  LDG.E R16, desc[UR6][R20.64+-0x4] ;  /* 0xfffffc0614107981 */ /* 0x000f62000c1e1900 */
[----:B0-----:R-:W-:Y:S01]  /*0480*/  IADD3 R14, PT, PT, R6, 0x18, RZ ;  /* 0x00000018060e7810 */ /* 0x001fe20007ffe0ff */
[----:B--2---:R-:W-:Y:S02]  /*0490*/  FADD R15, R26, R27 ;  /* 0x0000001b1a0f7221 */ /* 0x004fe40000000000 */
[----:B------:R-:W2:Y:S04]  /*04a0*/  LDG.E R26, desc[UR6][R20.64] ;  /* 0x00000006141a7981 */ /* 0x000ea8000c1e1900 */
[----:B------:R0:W2:Y:S01]  /*04b0*/  LDG.E R27, desc[UR6][R20.64+0x4] ;  /* 0x00000406141b7981 */ /* 0x0000a2000c1e1900 */
[----:B---3--:R-:W-:Y:S01]  /*04c0*/  FADD R24, R15, R24 ;  /* 0x000000180f187221 */ /* 0x008fe20000000000 */
[----:B------:R-:W-:-:S04]  /*04d0*/  IMAD.WIDE R14, R14, 0x4, R12 ;  /* 0x000000040e0e7825 */ /* 0x000fc800078e020c */
[----:B----4-:R-:W-:Y:S01]  /*04e0*/  FADD R9, R24, R9 ;  /* 0x0000000918097221 */ /* 0x010fe20000000000 */
[----:B------:R-:W3:Y:S03]  /*04f0*/  LDG.E R17, desc[UR6][R14.64+-0x8] ;  /* 0xfffff8060e117981 */ /* 0x000ee6000c1e1900 */
[----:B-----5:R-:W-:Y:S02]  /*0500*/  FADD R24, R9, R10 ;  /* 0x0000000a09187221 */ /* 0x020fe40000000000 */
[----:B------:R-:W4:Y:S02]  /*0510*/  LDG.E R10, desc[UR6][R14.64+-0x4] ;  /* 0xfffffc060e0a7981 */ /* 0x000f24000c1e1900 */
[----:B------:R-:W-:Y:S02]  /*0520*/  FADD R9, R24, R7 ;  /* 0x0000000718097221 */ /* 0x000fe40000000000 */
[----:B------:R-:W5:Y:S04]  /*0530*/  LDG.E R7, desc[UR6][R14.64] ;  /* 0x000000060e077981 */ /* 0x000f68000c1e1900 */
[----:B------:R-:W5:Y:S01]  /*0540*/  LDG.E R24, desc[UR6][R14.64+0x4] ;  /* 0x000004060e187981 */ /* 0x000f62000c1e1900 */
[----:B------:R-:W-:Y:S01]  /*0550*/  FADD R9, R9, R2 ;  /* 0x0000000209097221 */ /* 0x000fe20000000000 */
[----:B------:R-:W-:-:S03]  /*0560*/  IADD3 R2, PT, PT, R6, 0x1c, RZ ;  /* 0x0000001c06027810 */ /* 0x000fc60007ffe0ff */
[----:B0-----:R-:W-:Y:S02]  /*0570*/  FADD R21, R9, R8 ;  /* 0x0000000809157221 */ /* 0x001fe40000000000 */
[----:B------:R-:W-:-:S04]  /*0580*/  IMAD.WIDE R8, R2, 0x4, R12 ;  /* 0x0000000402087825 */ /* 0x000fc800078e020c */
[----:B------:R-:W-:Y:S02]  /*0590*/  FADD R21, R21, R18 ;  /* 0x0000001215157221 */ /* 0x000fe40000000000 */
[----:B------:R-:W5:Y:S02]  /*05a0*/  LDG.E R18, desc[UR6][R8.64+-0x8] ;  /* 0xfffff80608127981 */ /* 0x000f64000c1e1900 */
[----:B------:R-:W-:Y:S02]  /*05b0*/  FADD R4, R21, R4 ;  /* 0x0000000415047221 */ /* 0x000fe40000000000 */
[----:B------:R-:W5:Y:S02]  /*05c0*/  LDG.E R20, desc[UR6][R8.64+-0x4] ;  /* 0xfffffc0608147981 */ /* 0x000f64000c1e1900 */
[----:B------:R-:W-:Y:S01]  /*05d0*/  FADD R4, R4, R5 ;  /* 0x0000000504047221 */ /* 0x000fe20000000000 */
[----:B------:R-:W-:Y:S01]  /*05e0*/  IADD3 R5, PT, PT, R6, 0x20, RZ ;  /* 0x0000002006057810 */ /* 0x000fe20007ffe0ff */
[----:B------:R-:W5:Y:S02]  /*05f0*/  LDG.E R21, desc[UR6][R8.64] ;  /* 0x0000000608157981 */ /* 0x000f64000c1e1900 */
[----:B------:R-:W-:-:S02]  /*0600*/  FADD R2, R4, R11 ;  /* 0x0000000b04027221 */ /* 0x000fc40000000000 */
[----:B------:R-:W5:Y:S01]  /*0610*/  LDG.E R14, desc[UR6][R8.64+0x4] ;  /* 0x00000406080e7981 */ /* 0x000f62000c1e1900 */
[----:B------:R-:W-:-:S04]  /*0620*/  IMAD.WIDE R4, R5, 0x4, R12 ;  /* 0x0000000405047825 */ /* 0x000fc800078e020c */
[----:B------:R-:W-:Y:S01]  /*0630*/  FADD R2, R2, R3 ;  /* 0x0000000302027221 */ /* 0x000fe20000000000 */
[----:B------:R-:W5:Y:S03]  /*0640*/  LDG.E R11, desc[UR6][R4.64+-0x8] ;  /* 0xfffff806040b7981 */ /* 0x000f66000c1e1900 */
[----:B------:R-:W-:Y:S01]  /*0650*/  FADD R2, R2, R25 ;  /* 0x0000001902027221 */ /* 0x000fe20000000000 */
[----:B------:R-:W-:Y:S01]  /*0660*/  IADD3 R3, PT, PT, R6, 0x24, RZ ;  /* 0x0000002406037810 */ /* 0x000fe20007ffe0ff */
[----:B------:R-:W5:Y:S02]  /*0670*/  LDG.E R25, desc[UR6][R4.64+-0x4] ;  /* 0xfffffc0604197981 */ /* 0x000f64000c1e1900 */
[----:B------:R-:W-:Y:S02]  /*0680*/  FADD R2, R2, R23 ;  /* 0x0000001702027221 */ /* 0x000fe40000000000 */
[----:B------:R-:W5:Y:S02]  /*0690*/  LDG.E R15, desc[UR6][R4.64] ;  /* 0x00000006040f7981 */ /* 0x000f64000c1e1900 */
[----:B------:R-:W-:Y:S01]  /*06a0*/  FADD R19, R2, R19 ;  /* 0x0000001302137221 */ /* 0x000fe20000000000 */
[----:B------:R-:W-:Y:S01]  /*06b0*/  IMAD.WIDE R2, R3, 0x4, R12 ;  /* 0x0000000403027825 */ /* 0x000fe200078e020c */
[----:B------:R0:W5:Y:S03]  /*06c0*/  LDG.E R8, desc[UR6][R4.64+0x4] ;  /* 0x0000040604087981 */ /* 0x000166000c1e1900 */
[----:B------:R-:W-:Y:S01]  /*06d0*/  FADD R19, R19, R22 ;  /* 0x0000001613137221 */ /* 0x000fe20000000000 */
[----:B------:R-:W5:Y:S03]  /*06e0*/  LDG.E R9, desc[UR6][R2.64+-0x8] ;  /* 0xfffff80602097981 */ /* 0x000f66000c1e1900 */
[----:B------:R-:W-:-:S02]  /*06f0*/  FADD R28, R19, R28 ;  /* 0x0000001c131c7221 */ /* 0x000fc40000000000 */
[----:B------:R-:W5:Y:S01]  /*0700*/  LDG.E R19, desc[UR6][R2.64+-0x4] ;  /* 0xfffffc0602137981 */ /* 0x000f62000c1e1900 */
[----:B0-----:R-:W-:-:S03]  /*0710*/  IADD3 R5, PT, PT, R6, 0x28, RZ ;  /* 0x0000002806057810 */ /* 0x001fc60007ffe0ff */
[----:B------:R-:W5:Y:S01]  /*0720*/  LDG.E R22, desc[UR6][R2.64] ;  /* 0x0000000602167981 */ /* 0x000f62000c1e1900 */
[----:B------:R-:W-:Y:S01]  /*0730*/  FADD R29, R28, R29 ;  /* 0x0000001d1c1d7221 */ /* 0x000fe20000000000 */
[----:B------:R-:W-:Y:S02]  /*0740*/  IMAD.WIDE R4, R5, 0x4, R12 ;  /* 0x0000000405047825 */ /* 0x000fe400078e020c */
[----:B------:R0:W5:Y:S02]  /*0750*/  LDG.E R23, desc[UR6][R2.64+0x4] ;  /* 0x0000040602177981 */ /* 0x000164000c1e1900 */
[----:B------:R-:W-:Y:S02]  /*0760*/  FADD R29, R29, R16 ;  /* 0x000000101d1d7221 */ /* 0x000fe40000000000 */
[----:B------:R-:W5:Y:S01]  /*0770*/  LDG.E R16, desc[UR6][R4.64+-0x8] ;  /* 0xfffff80604107981 */ /* 0x000f62000c1e1900 */
[----:B0-----:R-:W-:-:S05]  /*0780*/  IADD3 R3, PT, PT, R6, 0x2c, RZ ;  /* 0x0000002c06037810 */ /* 0x001fca0007ffe0ff */
[----:B------:R-:W-:-:S04]  /*0790*/  IMAD.WIDE R2, R3, 0x4, R12 ;  /* 0x0000000403027825 */ /* 0x000fc800078e020c */
[----:B--2---:R-:W-:Y:S02]  /*07a0*/  FADD R28, R29, R26 ;  /* 0x0000001a1d1c7221 */ /* 0x004fe40000000000 */
[----:B------:R-:W2:Y:S02]  /*07b0*/  LDG.E R26, desc[UR6][R4.64+-0x4] ;  /* 0xfffffc06041a7981 */ /* 0x000ea4000c1e1900 */
[----:B------:R-:W-:Y:S02]  /*07c0*/  FADD R29, R28, R27 ;  /* 0x0000001b1c1d7221 */ /* 0x000fe40000000000 */
[----:B------:R-:W2:Y:S04]  /*07d0*/  LDG.E R27, desc[UR6][R4.64] ;  /* 0x00000006041b7981 */ /* 0x000ea8000c1e1900 */
[----:B------:R0:W2:Y:S01]  /*07e0*/  LDG.E R28, desc[UR6][R4.64+0x4] ;  /* 0x00000406041c7981 */ /* 0x0000a2000c1e1900 */
[----:B---3--:R-:W-:-:S04]  /*07f0*/  FADD R17, R29, R17 ;  /* 0x000000111d117221 */ /* 0x008fc80000000000 */
[----:B----4-:R-:W-:Y:S02]  /*0800*/  FADD R17, R17, R10 ;  /* 0x0000000a11117221 */ /* 0x010fe40000000000 */
[----:B------:R-:W3:Y:S02]  /*0810*/  LDG.E R10, desc[UR6][R2.64+-0x8] ;  /* 0xfffff806020a7981 */ /* 0x000ee4000c1e1900 */
[----:B-----5:R-:W-:Y:S02]  /*0820*/  FADD R17, R17, R7 ;  /* 0x0000000711117221 */ /* 0x020fe40000000000 */
[----:B------:R-:W4:Y:S02]  /*0830*/  LDG.E R7, desc[UR6][R2.64+-0x4] ;  /* 0xfffffc0602077981 */ /* 0x000f24000c1e1900 */
[----:B------:R-:W-:Y:S02]  /*0840*/  FADD R29, R17, R24 ;  /* 0x00000018111d7221 */ /* 0x000fe40000000000 */
[----:B------:R-:W5:Y:S04]  /*0850*/  LDG.E R17, desc[UR6][R2.64] ;  /* 0x0000000602117981 */ /* 0x000f68000c1e1900 */
[----:B------:R1:W5:Y:S01]  /*0860*/  LDG.E R24, desc[UR6][R2.64+0x4] ;  /* 0x0000040602187981 */ /* 0x000362000c1e1900 */
[----:B0-----:R-:W-:-:S05]  /*0870*/  IADD3 R5, PT, PT, R6, 0x30, RZ ;  /* 0x0000003006057810 */ /* 0x001fca0007ffe0ff */
[----:B------:R-:W-:-:S04]  /*0880*/  IMAD.WIDE R4, R5, 0x4, R12 ;  /* 0x0000000405047825 */ /* 0x000fc800078e020c */
[----:B------:R-:W-:Y:S02]  /*0890*/  FADD R29, R29, R18 ;  /* 0x000000121d1d7221 */ /* 0x000fe40000000000 */
[----:B------:R-:W5:Y:S02]  /*08a0*/  LDG.E R18, desc[UR6][R4.64+-0x4] ;  /* 0xfffffc0604127981 */ /* 0x000f64000c1e1900 */
[----:B------:R-:W-:-:S04]  /*08b0*/  FADD R20, R29, R20 ;  /* 0x000000141d147221 */ /* 0x000fc80000000000 */
[----:B------:R-:W-:Y:S01]  /*08c0*/  FADD R21, R20, R21 ;  /* 0x0000001514157221 */ /* 0x000fe20000000000 */
[----:B-1----:R-:W-:Y:S01]  /*08d0*/  IADD3 R3, PT, PT, R6, 0x34, RZ ;  /* 0x0000003406037810 */ /* 0x002fe20007ffe0ff */
[----:B------:R-:W5:Y:S02]  /*08e0*/  LDG.E R20, desc[UR6][R4.64] ;  /* 0x0000000604147981 */ /* 0x000f64000c1e1900 */
[----:B------:R-:W-:Y:S02]  /*08f0*/  FADD R29, R21, R14 ;  /* 0x0000000e151d7221 */ /* 0x000fe40000000000 */
[----:B------:R-:W5:Y:S02]  /*0900*/  LDG.E R14, desc[UR6][R4.64+-0x8] ;  /* 0xfffff806040e7981 */ /* 0x000f64000c1e1900 */
[----:B------:R-:W-:Y:S02]  /*0910*/  FADD R2, R29, R11 ;  /* 0x0000000b1d027221 */ /* 0x000fe40000000000 */
[----:B------:R0:W5:Y:S02]  /*0920*/  LDG.E R21, desc[UR6][R4.64+0x4] ;  /* 0x0000040604157981 */ /* 0x000164000c1e1900 */
[----:B------:R-:W-:Y:S01]  /*0930*/  FADD R25, R2, R25 ;  /* 0x0000001902197221 */ /* 0x000fe20000000000 */
[----:B------:R-:W-:-:S04]  /*0940*/  IMAD.WIDE R2, R3, 0x4, R12 ;  /* 0x0000000403027825 */ /* 0x000fc800078e020c */
[----:B------:R-:W-:Y:S01]  /*0950*/  FADD R15, R25, R15 ;  /* 0x0000000f190f7221 */ /* 0x000fe20000000000 */
[----:B------:R-:W5:Y:S03]  /*0960*/  LDG.E R11, desc[UR6][R2.64+-0x8] ;  /* 0xfffff806020b7981 */ /* 0x000f66000c1e1900 */
[----:B------:R-:W-:Y:S02]  /*0970*/  FADD R29, R15, R8 ;  /* 0x000000080f1d7221 */ /* 0x000fe40000000000 */
[----:B------:R-:W5:Y:S01]  /*0980*/  LDG.E R8, desc[UR6][R2.64+-0x4] ;  /* 0xfffffc0602087981 */ /* 0x000f62000c1e1900 */
[----:B0-----:R-:W-:Y:S01]  /*0990*/  IADD3 R5, PT, PT, R6, 0x38, RZ ;  /* 0x0000003806057810 */ /* 0x001fe20007ffe0ff */
        /* <DEDUP_REMOVED lines=8> */
[----:B------:R-:W5:Y:S02]  /*0a20*/  LDG.E R22, desc[UR6][R4.64+-0x4] ;  /* 0xfffffc0604167981 */ /* 0x000f64000c1e1900 */
[----:B------:R-:W-:Y:S01]  /*0a30*/  FADD R29, R29, R16 ;  /* 0x000000101d1d7221 */ /* 0x000fe20000000000 */
[C---:B0-----:R-:W-:Y:S01]  /*0a40*/  IADD3 R3, PT, PT, R6.reuse, 0x3c, RZ ;  /* 0x0000003c06037810 */ /* 0x041fe20007ffe0ff */
[----:B------:R-:W5:Y:S04]  /*0a50*/  LDG.E R19, desc[UR6][R4.64] ;  /* 0x0000000604137981 */ /* 0x000f68000c1e1900 */
[----:B------:R-:W-:Y:S01]  /*0a60*/  IMAD.WIDE R2, R3, 0x4, R12 ;  /* 0x0000000403027825 */ /* 0x000fe200078e020c */
[----:B------:R0:W5:Y:S04]  /*0a70*/  LDG.E R23, desc[UR6][R4.64+0x4] ;  /* 0x0000040604177981 */ /* 0x000168000c1e1900 */
[----:B------:R-:W5:Y:S01]  /*0a80*/  LDG.E R16, desc[UR6][R2.64+-0x8] ;  /* 0xfffff80602107981 */ /* 0x000f62000c1e1900 */
[----:B0-----:R-:W-:-:S05]  /*0a90*/  IADD3 R5, PT, PT, R6, 0x40, RZ ;  /* 0x0000004006057810 */ /* 0x001fca0007ffe0ff */
[----:B------:R-:W-:-:S04]  /*0aa0*/  IMAD.WIDE R4, R5, 0x4, R12 ;  /* 0x0000000405047825 */ /* 0x000fc800078e020c */
[----:B--2---:R-:W-:-:S04]  /*0ab0*/  FADD R26, R29, R26 ;  /* 0x0000001a1d1a7221 */ /* 0x004fc80000000000 */
[----:B------:R-:W-:Y:S02]  /*0ac0*/  FADD R27, R26, R27 ;  /* 0x0000001b1a1b7221 */ /* 0x000fe40000000000 */
        /* <DEDUP_REMOVED lines=10> */
[----:B------:R-:W5:Y:S01]  /*0b70*/  LDG.E R17, desc[UR6][R4.64] ;  /* 0x0000000604117981 */ /* 0x000f62000c1e1900 */
[----:B0-----:R-:W-:-:S03]  /*0b80*/  IADD3 R3, PT, PT, R6, 0x44, RZ ;  /* 0x0000004406037810 */ /* 0x001fc60007ffe0ff */
[----:B------:R0:W5:Y:S02]  /*0b90*/  LDG.E R24, desc[UR6][R4.64+0x4] ;  /* 0x0000040604187981 */ /* 0x000164000c1e1900 */
[----:B------:R-:W-:-:S04]  /*0ba0*/  IMAD.WIDE R2, R3, 0x4, R12 ;  /* 0x0000000403027825 */ /* 0x000fc800078e020c */
[----:B------:R-:W-:Y:S02]  /*0bb0*/  FADD R29, R29, R14 ;  /* 0x0000000e1d1d7221 */ /* 0x000fe40000000000 */
[----:B------:R-:W5:Y:S02]  /*0bc0*/  LDG.E R14, desc[UR6][R2.64+-0x4] ;  /* 0xfffffc06020e7981 */ /* 0x000f64000c1e1900 */
[----:B------:R-:W-:Y:S01]  /*0bd0*/  FADD R29, R29, R18 ;  /* 0x000000121d1d7221 */ /* 0x000fe20000000000 */
[----:B0-----:R-:W-:Y:S01]  /*0be0*/  IADD3 R5, PT, PT, R6, 0x48, RZ ;  /* 0x0000004806057810 */ /* 0x001fe20007ffe0ff */
[----:B------:R-:W5:Y:S02]  /*0bf0*/  LDG.E R18, desc[UR6][R2.64+0x4] ;  /* 0x0000040602127981 */ /* 0x000f64000c1e1900 */
[----:B------:R-:W-:-:S04]  /*0c00*/  FADD R20, R29, R20 ;  /* 0x000000141d147221 */ /* 0x000fc80000000000 */
[----:B------:R-:W-:-:S04]  /*0c10*/  FADD R20, R20, R21 ;  /* 0x0000001514147221 */ /* 0x000fc80000000000 */
[----:B------:R-:W-:Y:S02]  /*0c20*/  FADD R21, R20, R11 ;  /* 0x0000000b14157221 */ /* 0x000fe40000000000 */
[----:B------:R-:W5:Y:S02]  /*0c30*/  LDG.E R11, desc[UR6][R2.64+-0x8] ;  /* 0xfffff806020b7981 */ /* 0x000f64000c1e1900 */
[----:B------:R-:W-:-:S04]  /*0c40*/  FADD R8, R21, R8 ;  /* 0x0000000815087221 */ /* 0x000fc80000000000 */
[----:B------:R-:W-:Y:S02]  /*0c50*/  FADD R8, R8, R15 ;  /* 0x0000000f08087221 */ /* 0x000fe40000000000 */
[----:B------:R0:W5:Y:S01]  /*0c60*/  LDG.E R15, desc[UR6][R2.64] ;  /* 0x00000006020f7981 */ /* 0x000162000c1e1900 */
[----:B------:R-:W-:-:S04]  /*0c70*/  IMAD.WIDE R4, R5, 0x4, R12 ;  /* 0x0000000405047825 */ /* 0x000fc800078e020c */
[----:B------:R-:W-:-:S04]  /*0c80*/  FADD R8, R8, R25 ;  /* 0x0000001908087221 */ /* 0x000fc80000000000 */
[----:B------:R-:W-:Y:S01]  /*0c90*/  FADD R9, R8, R9 ;  /* 0x0000000908097221 */ /* 0x000fe20000000000 */
[----:B------:R-:W5:Y:S03]  /*0ca0*/  LDG.E R20, desc[UR6][R4.64+-0x8] ;  /* 0xfffff80604147981 */ /* 0x000f66000c1e1900 */
[----:B------:R-:W-:Y:S01]  /*0cb0*/  FADD R22, R9, R22 ;  /* 0x0000001609167221 */ /* 0x000fe20000000000 */
[----:B------:R-:W5:Y:S01]  /*0cc0*/  LDG.E R21, desc[UR6][R4.64+-0x4] ;  /* 0xfffffc0604157981 */ /* 0x000f62000c1e1900 */
[----:B------:R-:W-:Y:S02]  /*0cd0*/  IADD3 R9, PT, PT, R6, 0x4c, RZ ;  /* 0x0000004c06097810 */ /* 0x000fe40007ffe0ff */
[----:B------:R-:W-:Y:S02]  /*0ce0*/  FADD R25, R22, R19 ;  /* 0x0000001316197221 */ /* 0x000fe40000000000 */
[----:B------:R-:W5:Y:S01]  /*0cf0*/  LDG.E R19, desc[UR6][R4.64] ;  /* 0x0000000604137981 */ /* 0x000f62000c1e1900 */
[----:B------:R-:W-:-:S04]  /*0d00*/  IMAD.WIDE R8, R9, 0x4, R12 ;  /* 0x0000000409087825 */ /* 0x000fc800078e020c */
[----:B------:R-:W-:Y:S01]  /*0d10*/  FADD R25, R25, R23 ;  /* 0x0000001719197221 */ /* 0x000fe20000000000 */
[----:B------:R3:W5:Y:S03]  /*0d20*/  LDG.E R22, desc[UR6][R4.64+0x4] ;  /* 0x0000040604167981 */ /* 0x000766000c1e1900 */
[----:B0-----:R-:W-:Y:S01]  /*0d30*/  FADD R2, R25, R16 ;  /* 0x0000001019027221 */ /* 0x001fe20000000000 */
[----:B------:R-:W5:Y:S04]  /*0d40*/  LDG.E R23, desc[UR6][R8.64+-0x8] ;  /* 0xfffff80608177981 */ /* 0x000f68000c1e1900 */
[----:B------:R-:W5:Y:S04]  /*0d50*/  LDG.E R16, desc[UR6][R8.64+-0x4] ;  /* 0xfffffc0608107981 */ /* 0x000f68000c1e1900 */
[----:B------:R-:W5:Y:S01]  /*0d60*/  LDG.E R25, desc[UR6][R8.64] ;  /* 0x0000000608197981 */ /* 0x000f62000c1e1900 */
[----:B--2---:R-:W-:Y:S01]  /*0d70*/  FADD R3, R2, R27 ;  /* 0x0000001b02037221 */ /* 0x004fe20000000000 */
[----:B------:R-:W-:-:S02]  /*0d80*/  IADD3 R2, PT, PT, R6, 0x50, RZ ;  /* 0x0000005006027810 */ /* 0x000fc40007ffe0ff */
[----:B------:R-:W2:Y:S01]  /*0d90*/  LDG.E R27, desc[UR6][R8.64+0x4] ;  /* 0x00000406081b7981 */ /* 0x000ea2000c1e1900 */
[----:B------:R-:W-:Y:S02]  /*0da0*/  FADD R29, R3, R26 ;  /* 0x0000001a031d7221 */ /* 0x000fe40000000000 */
[----:B------:R-:W-:-:S04]  /*0db0*/  IMAD.WIDE R2, R2, 0x4, R12 ;  /* 0x0000000402027825 */ /* 0x000fc800078e020c */
[----:B------:R-:W-:Y:S01]  /*0dc0*/  FADD R28, R29, R28 ;  /* 0x0000001c1d1c7221 */ /* 0x000fe20000000000 */
[----:B------:R-:W2:Y:S03]  /*0dd0*/  LDG.E R26, desc[UR6][R2.64+-0x8] ;  /* 0xfffff806021a7981 */ /* 0x000ea6000c1e1900 */
[----:B---3--:R-:W-:Y:S02]  /*0de0*/  FADD R5, R28, R7 ;  /* 0x000000071c057221 */ /* 0x008fe40000000000 */
[----:B------:R-:W3:Y:S01]  /*0df0*/  LDG.E R28, desc[UR6][R2.64+-0x4] ;  /* 0xfffffc06021c7981 */ /* 0x000ee2000c1e1900 */
[----:B------:R-:W-:Y:S01]  /*0e00*/  IADD3 R6, PT, PT, R6, 0x54, RZ ;  /* 0x0000005406067810 */ /* 0x000fe20007ffe0ff */
[----:B----4-:R-:W-:Y:S02]  /*0e10*/  FADD R10, R5, R10 ;  /* 0x0000000a050a7221 */ /* 0x010fe40000000000 */
[----:B------:R-:W4:Y:S02]  /*0e20*/  LDG.E R7, desc[UR6][R2.64] ;  /* 0x0000000602077981 */ /* 0x000f24000c1e1900 */
[----:B------:R-:W-:-:S02]  /*0e30*/  IMAD.WIDE R4, R6, 0x4, R12 ;  /* 0x0000000406047825 */ /* 0x000fc400078e020c */
[----:B------:R4:W4:Y:S02]  /*0e40*/  LDG.E R29, desc[UR6][R2.64+0x4] ;  /* 0x00000406021d7981 */ /* 0x000924000c1e1900 */
[----:B-----5:R-:W-:Y:S02]  /*0e50*/  FADD R17, R10, R17 ;  /* 0x000000110a117221 */ /* 0x020fe40000000000 */
[----:B------:R-:W5:Y:S04]  /*0e60*/  LDG.E R9, desc[UR6][R4.64+-0x8] ;  /* 0xfffff80604097981 */ /* 0x000f68000c1e1900 */
[----:B------:R-:W5:Y:S04]  /*0e70*/  LDG.E R10, desc[UR6][R4.64+-0x4] ;  /* 0xfffffc06040a7981 */ /* 0x000f68000c1e1900 */
[----:B------:R-:W5:Y:S01]  /*0e80*/  LDG.E R8, desc[UR6][R4.64] ;  /* 0x0000000604087981 */ /* 0x000f62000c1e1900 */
[----:B------:R-:W-:-:S04]  /*0e90*/  FADD R24, R17, R24 ;  /* 0x0000001811187221 */ /* 0x000fc80000000000 */
        /* <DEDUP_REMOVED lines=10> */
[----:B------:R-:W-:Y:S01]  /*0f40*/  FADD R16, R16, R25 ;  /* 0x0000001910107221 */ /* 0x000fe20000000000 */
[----:B------:R-:W-:-:S04]  /*0f50*/  UIADD3 UR4, UPT, UPT, UR4, 0x54, URZ ;  /* 0x0000005404047890 */ /* 0x000fc8000fffe0ff */
[----:B------:R-:W-:Y:S01]  /*0f60*/  UISETP.NE.AND UP0, UPT, UR4, 0x158, UPT ;  /* 0x000001580400788c */ /* 0x000fe2000bf05270 */
[----:B--2---:R-:W-:-:S04]  /*0f70*/  FADD R27, R16, R27 ;  /* 0x0000001b101b7221 */ /* 0x004fc80000000000 */
[----:B------:R-:W-:-:S04]  /*0f80*/  FADD R27, R27, R26 ;  /* 0x0000001a1b1b7221 */ /* 0x000fc80000000000 */
[----:B---3--:R-:W-:-:S04]  /*0f90*/  FADD R28, R27, R28 ;  /* 0x0000001c1b1c7221 */ /* 0x008fc80000000000 */
[----:B----4-:R-:W-:-:S04]  /*0fa0*/  FADD R2, R28, R7 ;  /* 0x000000071c027221 */ /* 0x010fc80000000000 */
[----:B------:R-:W-:-:S04]  /*0fb0*/  FADD R2, R29, R2 ;  /* 0x000000021d027221 */ /* 0x000fc80000000000 */
[----:B-----5:R-:W-:-:S04]  /*0fc0*/  FADD R9, R2, R9 ;  /* 0x0000000902097221 */ /* 0x020fc80000000000 */
[----:B------:R-:W-:-:S04]  /*0fd0*/  FADD R9, R9, R10 ;  /* 0x0000000a09097221 */ /* 0x000fc80000000000 */
[----:B------:R-:W-:Y:S01]  /*0fe0*/  FADD R27, R9, R8 ;  /* 0x00000008091b7221 */ /* 0x000fe20000000000 */
[----:B------:R-:W-:Y:S06]  /*0ff0*/  BRA.U UP0, `(.L_x_0) ;  /* 0xfffffff100ac7547 */ /* 0x000fec000b83ffff */
[----:B------:R-:W0:Y:S01]  /*1000*/  F2F.F64.F32 R2, R27 ;  /* 0x0000001b00027310 */ /* 0x000e220000201800 */
[----:B------:R-:W1:Y:S01]  /*1010*/  LDC.64 R4, c[0x0][0x380] ;  /* 0x0000e000ff047b82 */ /* 0x000e620000000a00 */
[----:B------:R-:W-:Y:S01]  /*1020*/  UMOV UR4, 0x1ec8c2fd ;  /* 0x1ec8c2fd00047882 */ /* 0x000fe20000000000 */
[----:B------:R-:W-:Y:S02]  /*1030*/  UMOV UR5, 0x3f5a82e3 ;  /* 0x3f5a82e300057882 */ /* 0x000fe40000000000 */
[----:B0-----:R-:W-:-:S10]  /*1040*/  DMUL R2, R2, UR4 ;  /* 0x0000000402027c28 */ /* 0x001fd40008000000 */
[----:B------:R-:W0:Y:S01]  /*1050*/  F2F.F32.F64 R3, R2 ;  /* 0x0000000200037310 */ /* 0x000e220000301000 */
[----:B-1----:R-:W-:-:S05]  /*1060*/  IMAD.WIDE R4, R0, 0x4, R4 ;  /* 0x0000000400047825 */ /* 0x002fca00078e0204 */
[----:B0-----:R-:W-:Y:S01]  /*1070*/  STG.E desc[UR6][R4.64], R3 ;  /* 0x0000000304007986 */ /* 0x001fe2000c101906 */
[----:B------:R-:W-:Y:S05]  /*1080*/  EXIT ;  /* 0x000000000000794d */ /* 0x000fea0003800000 */
.L_x_1:
[----:B------:R-:W-:-:S00]  /*1090*/  BRA `(.L_x_1) ;  /* 0xfffffffc00fc7947 */ /* 0x000fc0000383ffff */
[----:B------:R-:W-:-:S00]  /*10a0*/  NOP ;  /* 0x0000000000007918 */ /* 0x000fc00000000000 */
        /* <DEDUP_REMOVED lines=13> */
.L_x_2:


//--------------------- .nv.shared.reserved.0     --------------------------
	.section	.nv.shared.reserved.0,"aw",@nobits
	.weak		__nv_reservedSMEM_offset_0_alias
	.size		__nv_reservedSMEM_offset_0_alias, 0, 64
	.other		__nv_reservedSMEM_offset_0_alias,@"STO_CUDA_RESERVED_SHARED STV_DEFAULT"
__nv_reservedSMEM_offset_0_alias:
	.zero		0
	.zero		64


//--------------------- .nv.constant0._Z11sumAndScalePfS_i --------------------------
	.section	.nv.constant0._Z11sumAndScalePfS_i,"a",@progbits
	.sectionflags	@""
	.align	4
.nv.constant0._Z11sumAndScalePfS_i:
	.zero		916


//--------------------- SYMBOLS --------------------------

	.type		.nv.reservedSmem.offset0,@object
	.size		.nv.reservedSmem.offset0,0x4
